//
// Generated by NVIDIA NVVM Compiler
//
// Compiler Build ID: CL-36424714
// Cuda compilation tools, release 13.0, V13.0.88
// Based on NVVM 20.0.0
//

.version 9.0
.target sm_100
.address_size 64

	// .globl	_Z12matMulKernelPKiS0_Pii

.visible .entry _Z12matMulKernelPKiS0_Pii(
	.param .u64 .ptr .align 1 _Z12matMulKernelPKiS0_Pii_param_0,
	.param .u64 .ptr .align 1 _Z12matMulKernelPKiS0_Pii_param_1,
	.param .u64 .ptr .align 1 _Z12matMulKernelPKiS0_Pii_param_2,
	.param .u32 _Z12matMulKernelPKiS0_Pii_param_3
)
{
	.reg .pred 	%p<10>;
	.reg .b32 	%r<105>;
	.reg .b64 	%rd<67>;

	ld.param.u64 	%rd14, [_Z12matMulKernelPKiS0_Pii_param_0];
	ld.param.u64 	%rd15, [_Z12matMulKernelPKiS0_Pii_param_1];
	ld.param.u32 	%r30, [_Z12matMulKernelPKiS0_Pii_param_3];
	cvta.to.global.u64 	%rd1, %rd15;
	cvta.to.global.u64 	%rd2, %rd14;
	mov.u32 	%r31, %ctaid.y;
	mov.u32 	%r32, %ntid.y;
	mov.u32 	%r33, %tid.y;
	mad.lo.s32 	%r1, %r31, %r32, %r33;
	mov.u32 	%r34, %ctaid.x;
	mov.u32 	%r35, %ntid.x;
	mov.u32 	%r36, %tid.x;
	mad.lo.s32 	%r2, %r34, %r35, %r36;
	max.s32 	%r37, %r1, %r2;
	setp.ge.s32 	%p1, %r37, %r30;
	@%p1 bra 	$L__BB0_13;
	mul.lo.s32 	%r3, %r30, %r1;
	and.b32  	%r4, %r30, 7;
	setp.lt.u32 	%p2, %r30, 8;
	mov.b32 	%r99, 0;
	mov.u32 	%r104, %r99;
	@%p2 bra 	$L__BB0_4;
	and.b32  	%r99, %r30, 2147483640;
	neg.s32 	%r93, %r99;
	mul.wide.s32 	%rd16, %r30, 4;
	add.s64 	%rd3, %rd1, %rd16;
	shl.b32 	%r7, %r30, 3;
	mul.wide.s32 	%rd17, %r30, 8;
	add.s64 	%rd4, %rd1, %rd17;
	mul.wide.s32 	%rd18, %r30, 12;
	add.s64 	%rd5, %rd1, %rd18;
	mul.wide.s32 	%rd19, %r30, 16;
	add.s64 	%rd6, %rd1, %rd19;
	mul.wide.s32 	%rd20, %r30, 20;
	add.s64 	%rd7, %rd1, %rd20;
	mul.wide.s32 	%rd21, %r30, 24;
	add.s64 	%rd8, %rd1, %rd21;
	mul.wide.s32 	%rd22, %r30, 28;
	add.s64 	%rd9, %rd1, %rd22;
	mul.wide.u32 	%rd23, %r3, 4;
	add.s64 	%rd24, %rd23, %rd2;
	add.s64 	%rd66, %rd24, 16;
	mov.b32 	%r104, 0;
	mov.u32 	%r92, %r2;
$L__BB0_3:
	.pragma "nounroll";
	mul.wide.s32 	%rd25, %r92, 4;
	add.s64 	%rd26, %rd3, %rd25;
	add.s64 	%rd27, %rd4, %rd25;
	add.s64 	%rd28, %rd5, %rd25;
	add.s64 	%rd29, %rd6, %rd25;
	add.s64 	%rd30, %rd7, %rd25;
	add.s64 	%rd31, %rd8, %rd25;
	add.s64 	%rd32, %rd9, %rd25;
	add.s64 	%rd33, %rd1, %rd25;
	ld.global.u32 	%r41, [%rd66+-16];
	ld.global.u32 	%r42, [%rd33];
	mad.lo.s32 	%r43, %r42, %r41, %r104;
	ld.global.u32 	%r44, [%rd66+-12];
	ld.global.u32 	%r45, [%rd26];
	mad.lo.s32 	%r46, %r45, %r44, %r43;
	ld.global.u32 	%r47, [%rd66+-8];
	ld.global.u32 	%r48, [%rd27];
	mad.lo.s32 	%r49, %r48, %r47, %r46;
	ld.global.u32 	%r50, [%rd66+-4];
	ld.global.u32 	%r51, [%rd28];
	mad.lo.s32 	%r52, %r51, %r50, %r49;
	ld.global.u32 	%r53, [%rd66];
	ld.global.u32 	%r54, [%rd29];
	mad.lo.s32 	%r55, %r54, %r53, %r52;
	ld.global.u32 	%r56, [%rd66+4];
	ld.global.u32 	%r57, [%rd30];
	mad.lo.s32 	%r58, %r57, %r56, %r55;
	ld.global.u32 	%r59, [%rd66+8];
	ld.global.u32 	%r60, [%rd31];
	mad.lo.s32 	%r61, %r60, %r59, %r58;
	ld.global.u32 	%r62, [%rd66+12];
	ld.global.u32 	%r63, [%rd32];
	mad.lo.s32 	%r104, %r63, %r62, %r61;
	add.s32 	%r93, %r93, 8;
	add.s32 	%r92, %r92, %r7;
	add.s64 	%rd66, %rd66, 32;
	setp.ne.s32 	%p3, %r93, 0;
	@%p3 bra 	$L__BB0_3;
$L__BB0_4:
	setp.eq.s32 	%p4, %r4, 0;
	@%p4 bra 	$L__BB0_12;
	and.b32  	%r17, %r30, 3;
	setp.lt.u32 	%p5, %r4, 4;
	@%p5 bra 	$L__BB0_7;
	add.s32 	%r65, %r99, %r3;
	mul.wide.u32 	%rd34, %r65, 4;
	add.s64 	%rd35, %rd2, %rd34;
	ld.global.u32 	%r66, [%rd35];
	mad.lo.s32 	%r67, %r99, %r30, %r2;
	mul.wide.s32 	%rd36, %r67, 4;
	add.s64 	%rd37, %rd1, %rd36;
	ld.global.u32 	%r68, [%rd37];
	mad.lo.s32 	%r69, %r68, %r66, %r104;
	cvt.u64.u32 	%rd38, %r3;
	cvt.u64.u32 	%rd39, %r99;
	add.s64 	%rd40, %rd39, %rd38;
	shl.b64 	%rd41, %rd40, 2;
	add.s64 	%rd42, %rd2, %rd41;
	ld.global.u32 	%r70, [%rd42+4];
	mul.wide.s32 	%rd43, %r30, 4;
	add.s64 	%rd44, %rd37, %rd43;
	ld.global.u32 	%r71, [%rd44];
	mad.lo.s32 	%r72, %r71, %r70, %r69;
	ld.global.u32 	%r73, [%rd42+8];
	add.s64 	%rd45, %rd44, %rd43;
	ld.global.u32 	%r74, [%rd45];
	mad.lo.s32 	%r75, %r74, %r73, %r72;
	ld.global.u32 	%r76, [%rd42+12];
	add.s64 	%rd46, %rd45, %rd43;
	ld.global.u32 	%r77, [%rd46];
	mad.lo.s32 	%r104, %r77, %r76, %r75;
	add.s32 	%r99, %r99, 4;
$L__BB0_7:
	setp.eq.s32 	%p6, %r17, 0;
	@%p6 bra 	$L__BB0_12;
	setp.eq.s32 	%p7, %r17, 1;
	@%p7 bra 	$L__BB0_10;
	add.s32 	%r79, %r99, %r3;
	mul.wide.u32 	%rd47, %r79, 4;
	add.s64 	%rd48, %rd2, %rd47;
	ld.global.u32 	%r80, [%rd48];
	mad.lo.s32 	%r81, %r99, %r30, %r2;
	mul.wide.s32 	%rd49, %r81, 4;
	add.s64 	%rd50, %rd1, %rd49;
	ld.global.u32 	%r82, [%rd50];
	mad.lo.s32 	%r83, %r82, %r80, %r104;
	cvt.u64.u32 	%rd51, %r3;
	cvt.u64.u32 	%rd52, %r99;
	add.s64 	%rd53, %rd52, %rd51;
	shl.b64 	%rd54, %rd53, 2;
	add.s64 	%rd55, %rd2, %rd54;
	ld.global.u32 	%r84, [%rd55+4];
	mul.wide.s32 	%rd56, %r30, 4;
	add.s64 	%rd57, %rd50, %rd56;
	ld.global.u32 	%r85, [%rd57];
	mad.lo.s32 	%r104, %r85, %r84, %r83;
	add.s32 	%r99, %r99, 2;
$L__BB0_10:
	and.b32  	%r86, %r30, 1;
	setp.eq.b32 	%p8, %r86, 1;
	not.pred 	%p9, %p8;
	@%p9 bra 	$L__BB0_12;
	add.s32 	%r87, %r99, %r3;
	mul.wide.u32 	%rd58, %r87, 4;
	add.s64 	%rd59, %rd2, %rd58;
	ld.global.u32 	%r88, [%rd59];
	mad.lo.s32 	%r89, %r99, %r30, %r2;
	mul.wide.s32 	%rd60, %r89, 4;
	add.s64 	%rd61, %rd1, %rd60;
	ld.global.u32 	%r90, [%rd61];
	mad.lo.s32 	%r104, %r90, %r88, %r104;
$L__BB0_12:
	ld.param.u64 	%rd65, [_Z12matMulKernelPKiS0_Pii_param_2];
	add.s32 	%r91, %r3, %r2;
	cvta.to.global.u64 	%rd62, %rd65;
	mul.wide.s32 	%rd63, %r91, 4;
	add.s64 	%rd64, %rd62, %rd63;
	st.global.u32 	[%rd64], %r104;
$L__BB0_13:
	ret;

}


// ===== COMPILED SASS (sm_100) =====

	.target	sm_100

	.elftype	@"ET_EXEC"


//--------------------- .note.nv.tkinfo           --------------------------
	.section	.note.nv.tkinfo,"",@"SHT_NOTE"
	.sectionflags	@"SHF_NOTE_NV_TKINFO"
	.tkinfo
        /*0018*/ 	.word	0x00000002
        /*0030*/ 	.string	""
        /*0030*/ 	.string	"ptxas"
        /*0030*/ 	.string	"Cuda compilation tools, release 13.0, V13.0.88"
        /*0030*/ 	.string	"Build cuda_13.0.r13.0/compiler.36424714_0"
        /*0030*/ 	.string	"-arch sm_100 -m 64 "



//--------------------- .note.nv.cuinfo           --------------------------
	.section	.note.nv.cuinfo,"",@"SHT_NOTE"
	.sectionflags	@"SHF_NOTE_NV_CUINFO"
        /*0018*/ 	.short	0x0002
        /*001a*/ 	.short	0x0064
        /*001c*/ 	.short	0x0082
	.zero		2


//--------------------- .nv.info                  --------------------------
	.section	.nv.info,"",@"SHT_CUDA_INFO"
	.align	4


	//----- nvinfo : EIATTR_REGCOUNT
	.align		4
        /*0000*/ 	.byte	0x04, 0x2f
        /*0002*/ 	.short	(.L_1 - .L_0)
	.align		4
.L_0:
        /*0004*/ 	.word	index@(_Z12matMulKernelPKiS0_Pii)
        /*0008*/ 	.word	0x0000001e


	//----- nvinfo : EIATTR_FRAME_SIZE
	.align		4
.L_1:
        /*000c*/ 	.byte	0x04, 0x11
        /*000e*/ 	.short	(.L_3 - .L_2)
	.align		4
.L_2:
        /*0010*/ 	.word	index@(_Z12matMulKernelPKiS0_Pii)
        /*0014*/ 	.word	0x00000000


	//----- nvinfo : EIATTR_MIN_STACK_SIZE
	.align		4
.L_3:
        /*0018*/ 	.byte	0x04, 0x12
        /*001a*/ 	.short	(.L_5 - .L_4)
	.align		4
.L_4:
        /*001c*/ 	.word	index@(_Z12matMulKernelPKiS0_Pii)
        /*0020*/ 	.word	0x00000000
.L_5:


//--------------------- .nv.compat                --------------------------
	.section	.nv.compat,"",@"SHT_CUDA_COMPAT_INFO"
	.align	4
        /*0000*/ 	.byte	0x02, 0x09, 0x00, 0x00, 0x02, 0x02, 0x01, 0x00, 0x02, 0x05, 0x05, 0x00, 0x03, 0x07, 0x01, 0x01
        /*0010*/ 	.byte	0x02, 0x03, 0x00, 0x00, 0x02, 0x06, 0x01, 0x00, 0x04, 0x0b, 0x08, 0x00, 0x09, 0x00, 0x00, 0x00
        /*0020*/ 	.byte	0x00, 0x00, 0x00, 0x00


//--------------------- .nv.info._Z12matMulKernelPKiS0_Pii --------------------------
	.section	.nv.info._Z12matMulKernelPKiS0_Pii,"",@"SHT_CUDA_INFO"
	.sectionflags	@""
	.align	4


	//----- nvinfo : EIATTR_CUDA_API_VERSION
	.align		4
        /*0000*/ 	.byte	0x04, 0x37
        /*0002*/ 	.short	(.L_7 - .L_6)
.L_6:
        /*0004*/ 	.word	0x00000082


	//----- nvinfo : EIATTR_KPARAM_INFO
	.align		4
.L_7:
        /*0008*/ 	.byte	0x04, 0x17
        /*000a*/ 	.short	(.L_9 - .L_8)
.L_8:
        /*000c*/ 	.word	0x00000000
        /*0010*/ 	.short	0x0003
        /*0012*/ 	.short	0x0018
        /*0014*/ 	.byte	0x00, 0xf0, 0x11, 0x00


	//----- nvinfo : EIATTR_KPARAM_INFO
	.align		4
.L_9:
        /*0018*/ 	.byte	0x04, 0x17
        /*001a*/ 	.short	(.L_11 - .L_10)
.L_10:
        /*001c*/ 	.word	0x00000000
        /*0020*/ 	.short	0x0002
        /*0022*/ 	.short	0x0010
        /*0024*/ 	.byte	0x00, 0xf5, 0x21, 0x00


	//----- nvinfo : EIATTR_KPARAM_INFO
	.align		4
.L_11:
        /*0028*/ 	.byte	0x04, 0x17
        /*002a*/ 	.short	(.L_13 - .L_12)
.L_12:
        /*002c*/ 	.word	0x00000000
        /*0030*/ 	.short	0x0001
        /*0032*/ 	.short	0x0008
        /*0034*/ 	.byte	0x00, 0xf5, 0x21, 0x00


	//----- nvinfo : EIATTR_KPARAM_INFO
	.align		4
.L_13:
        /*0038*/ 	.byte	0x04, 0x17
        /*003a*/ 	.short	(.L_15 - .L_14)
.L_14:
        /*003c*/ 	.word	0x00000000
        /*0040*/ 	.short	0x0000
        /*0042*/ 	.short	0x0000
        /*0044*/ 	.byte	0x00, 0xf5, 0x21, 0x00


	//----- nvinfo : EIATTR_SPARSE_MMA_MASK
	.align		4
.L_15:
        /*0048*/ 	.byte	0x03, 0x50
        /*004a*/ 	.short	0x0000


	//----- nvinfo : EIATTR_MAXREG_COUNT
	.align		4
        /*004c*/ 	.byte	0x03, 0x1b
        /*004e*/ 	.short	0x00ff


	//----- nvinfo : EIATTR_MERCURY_ISA_VERSION
	.align		4
        /*0050*/ 	.byte	0x03, 0x5f
        /*0052*/ 	.short	0x0101


	//----- nvinfo : EIATTR_VRC_CTA_INIT_COUNT
	.align		4
        /*0054*/ 	.byte	0x02, 0x4a
	.zero		1
	.zero		1


	//----- nvinfo : EIATTR_EXIT_INSTR_OFFSETS
	.align		4
        /*0058*/ 	.byte	0x04, 0x1c
        /*005a*/ 	.short	(.L_17 - .L_16)


	//   ....[0]....
.L_16:
        /*005c*/ 	.word	0x000000c0


	//   ....[1]....
        /*0060*/ 	.word	0x00000a90


	//----- nvinfo : EIATTR_CBANK_PARAM_SIZE
	.align		4
.L_17:
        /*0064*/ 	.byte	0x03, 0x19
        /*0066*/ 	.short	0x001c


	//----- nvinfo : EIATTR_PARAM_CBANK
	.align		4
        /*0068*/ 	.byte	0x04, 0x0a
        /*006a*/ 	.short	(.L_19 - .L_18)
	.align		4
.L_18:
        /*006c*/ 	.word	index@(.nv.constant0._Z12matMulKernelPKiS0_Pii)
        /*0070*/ 	.short	0x0380
        /*0072*/ 	.short	0x001c


	//----- nvinfo : EIATTR_SW_WAR
	.align		4
.L_19:
        /*0074*/ 	.byte	0x04, 0x36
        /*0076*/ 	.short	(.L_21 - .L_20)
.L_20:
        /*0078*/ 	.word	0x00000008
.L_21:


//--------------------- .nv.callgraph             --------------------------
	.section	.nv.callgraph,"",@"SHT_CUDA_CALLGRAPH"
	.align	4
	.sectionentsize	8
	.align		4
        /*0000*/ 	.word	0x00000000
	.align		4
        /*0004*/ 	.word	0xffffffff
	.align		4
        /*0008*/ 	.word	0x00000000
	.align		4
        /*000c*/ 	.word	0xfffffffe
	.align		4
        /*0010*/ 	.word	0x00000000
	.align		4
        /*0014*/ 	.word	0xfffffffd
	.align		4
        /*0018*/ 	.word	0x00000000
	.align		4
        /*001c*/ 	.word	0xfffffffc


//--------------------- .text._Z12matMulKernelPKiS0_Pii --------------------------
	.section	.text._Z12matMulKernelPKiS0_Pii,"ax",@progbits
	.align	128
        .global         _Z12matMulKernelPKiS0_Pii
        .type           _Z12matMulKernelPKiS0_Pii,@function
        .size           _Z12matMulKernelPKiS0_Pii,(.L_x_5 - _Z12matMulKernelPKiS0_Pii)
        .other          _Z12matMulKernelPKiS0_Pii,@"STO_CUDA_ENTRY STV_DEFAULT"
_Z12matMulKernelPKiS0_Pii:
.text._Z12matMulKernelPKiS0_Pii:
[----:B------:R-:W-:Y:S01]  /*0000*/  LDC R1, c[0x0][0x37c] ;  /* 0x0000df00ff017b82 */ /* 0x000fe20000000800 */
[----:B------:R-:W0:Y:S07]  /*0010*/  S2R R0, SR_TID.Y ;  /* 0x0000000000007919 */ /* 0x000e2e0000002200 */
[----:B------:R-:W0:Y:S01]  /*0020*/  S2UR UR4, SR_CTAID.Y ;  /* 0x00000000000479c3 */ /* 0x000e220000002600 */
[----:B------:R-:W1:Y:S01]  /*0030*/  LDCU UR20, c[0x0][0x398] ;  /* 0x00007300ff1477ac */ /* 0x000e620008000800 */
[----:B------:R-:W2:Y:S06]  /*0040*/  S2R R3, SR_TID.X ;  /* 0x0000000000037919 */ /* 0x000eac0000002100 */
[----:B------:R-:W0:Y:S08]  /*0050*/  LDC R13, c[0x0][0x364] ;  /* 0x0000d900ff0d7b82 */ /* 0x000e300000000800 */
[----:B------:R-:W2:Y:S08]  /*0060*/  S2UR UR5, SR_CTAID.X ;  /* 0x00000000000579c3 */ /* 0x000eb00000002500 */
[----:B------:R-:W2:Y:S01]  /*0070*/  LDC R2, c[0x0][0x360] ;  /* 0x0000d800ff027b82 */ /* 0x000ea20000000800 */
[----:B0-----:R-:W-:-:S02]  /*0080*/  IMAD R13, R13, UR4, R0 ;  /* 0x000000040d0d7c24 */ /* 0x001fc4000f8e0200 */
[----:B--2---:R-:W-:-:S05]  /*0090*/  IMAD R0, R2, UR5, R3 ;  /* 0x0000000502007c24 */ /* 0x004fca000f8e0203 */
[----:B------:R-:W-:-:S04]  /*00a0*/  VIMNMX R2, PT, PT, R13, R0, !PT ;  /* 0x000000000d027248 */ /* 0x000fc80007fe0100 */
[----:B-1----:R-:W-:-:S13]  /*00b0*/  ISETP.GE.AND P0, PT, R2, UR20, PT ;  /* 0x0000001402007c0c */ /* 0x002fda000bf06270 */
[----:B------:R-:W-:Y:S05]  /*00c0*/  @P0 EXIT ;  /* 0x000000000000094d */ /* 0x000fea0003800000 */
[----:B------:R-:W-:Y:S01]  /*00d0*/  UISETP.GE.U32.AND UP0, UPT, UR20, 0x8, UPT ;  /* 0x000000081400788c */ /* 0x000fe2000bf06070 */
[----:B------:R-:W-:Y:S02]  /*00e0*/  HFMA2 R12, -RZ, RZ, 0, 0 ;  /* 0x00000000ff0c7431 */ /* 0x000fe400000001ff */
[----:B------:R-:W-:Y:S01]  /*00f0*/  IMAD R13, R13, UR20, RZ ;  /* 0x000000140d0d7c24 */ /* 0x000fe2000f8e02ff */
[----:B------:R-:W-:Y:S01]  /*0100*/  UMOV UR4, URZ ;  /* 0x000000ff00047c82 */ /* 0x000fe20008000000 */
[----:B------:R-:W0:Y:S04]  /*0110*/  LDCU.64 UR18, c[0x0][0x358] ;  /* 0x00006b00ff1277ac */ /* 0x000e280008000a00 */
[----:B------:R-:W-:Y:S05]  /*0120*/  BRA.U !UP0, `(.L_x_0) ;  /* 0x0000000508047547 */ /* 0x000fea000b800000 */
[----:B------:R-:W1:Y:S01]  /*0130*/  LDCU.128 UR24, c[0x0][0x380] ;  /* 0x00007000ff1877ac */ /* 0x000e620008000c00 */
[----:B------:R-:W-:Y:S02]  /*0140*/  MOV R12, RZ ;  /* 0x000000ff000c7202 */ /* 0x000fe40000000f00 */
[----:B------:R-:W-:Y:S01]  /*0150*/  MOV R14, R0 ;  /* 0x00000000000e7202 */ /* 0x000fe20000000f00 */
[----:B------:R-:W-:-:S04]  /*0160*/  ULOP3.LUT UR4, UR20, 0x7ffffff8, URZ, 0xc0, !UPT ;  /* 0x7ffffff814047892 */ /* 0x000fc8000f8ec0ff */
[----:B------:R-:W-:Y:S01]  /*0170*/  UIADD3 UR5, UPT, UPT, -UR4, URZ, URZ ;  /* 0x000000ff04057290 */ /* 0x000fe2000fffe1ff */
[----:B-1----:R-:W-:Y:S01]  /*0180*/  MOV R2, UR24 ;  /* 0x0000001800027c02 */ /* 0x002fe20008000f00 */
[----:B------:R-:W-:Y:S01]  /*0190*/  UIMAD.WIDE UR6, UR20, 0x8, UR26 ;  /* 0x00000008140678a5 */ /* 0x000fe2000f8e021a */
[----:B------:R-:W-:Y:S01]  /*01a0*/  MOV R3, UR25 ;  /* 0x0000001900037c02 */ /* 0x000fe20008000f00 */
[----:B------:R-:W-:Y:S02]  /*01b0*/  UIMAD.WIDE UR8, UR20, 0xc, UR26 ;  /* 0x0000000c140878a5 */ /* 0x000fe4000f8e021a */
[----:B------:R-:W-:Y:S01]  /*01c0*/  UIMAD.WIDE UR10, UR20, 0x10, UR26 ;  /* 0x00000010140a78a5 */ /* 0x000fe2000f8e021a */
[----:B------:R-:W-:Y:S01]  /*01d0*/  IMAD.WIDE.U32 R2, R13, 0x4, R2 ;  /* 0x000000040d027825 */ /* 0x000fe200078e0002 */
[----:B------:R-:W-:Y:S02]  /*01e0*/  UIMAD.WIDE UR12, UR20, 0x14, UR26 ;  /* 0x00000014140c78a5 */ /* 0x000fe4000f8e021a */
[----:B------:R-:W-:Y:S01]  /*01f0*/  UIMAD.WIDE UR14, UR20, 0x18, UR26 ;  /* 0x00000018140e78a5 */ /* 0x000fe2000f8e021a */
[----:B------:R-:W-:Y:S01]  /*0200*/  IADD3 R2, P0, PT, R2, 0x10, RZ ;  /* 0x0000001002027810 */ /* 0x000fe20007f1e0ff */
[----:B------:R-:W-:-:S03]  /*0210*/  UIMAD.WIDE UR16, UR20, 0x1c, UR26 ;  /* 0x0000001c141078a5 */ /* 0x000fc6000f8e021a */
[----:B------:R-:W-:-:S09]  /*0220*/  IADD3.X R3, PT, PT, RZ, R3, RZ, P0, !PT ;  /* 0x00000003ff037210 */ /* 0x000fd200007fe4ff */
.L_x_1:
[----:B------:R-:W-:Y:S01]  /*0230*/  UIMAD.WIDE UR22, UR20, 0x4, UR26 ;  /* 0x00000004141678a5 */ /* 0x000fe2000f8e021a */
[----:B------:R-:W-:Y:S02]  /*0240*/  IMAD.MOV.U32 R23, RZ, RZ, 0x4 ;  /* 0x00000004ff177424 */ /* 0x000fe400078e00ff */
[----:B------:R-:W-:Y:S01]  /*0250*/  HFMA2 R11, -RZ, RZ, 0, 2.384185791015625e-07 ;  /* 0x00000004ff0b7431 */ /* 0x000fe200000001ff */
[----:B------:R-:W-:Y:S01]  /*0260*/  MOV R25, 0x4 ;  /* 0x0000000400197802 */ /* 0x000fe20000000f00 */
[----:B0-----:R-:W2:Y:S01]  /*0270*/  LDG.E R21, desc[UR18][R2.64+-0x10] ;  /* 0xfffff01202157981 */ /* 0x001ea2000c1e1900 */
[C---:B------:R-:W-:Y:S01]  /*0280*/  IMAD.WIDE R22, R14.reuse, R23, UR26 ;  /* 0x0000001a0e167e25 */ /* 0x040fe2000f8e0217 */
[----:B------:R-:W-:Y:S02]  /*0290*/  MOV R8, UR22 ;  /* 0x0000001600087c02 */ /* 0x000fe40008000f00 */
[----:B------:R-:W-:Y:S01]  /*02a0*/  MOV R9, UR23 ;  /* 0x0000001700097c02 */ /* 0x000fe20008000f00 */
[----:B------:R-:W3:Y:S02]  /*02b0*/  LDG.E R19, desc[UR18][R2.64+-0xc] ;  /* 0xfffff41202137981 */ /* 0x000ee4000c1e1900 */
[----:B------:R-:W-:-:S02]  /*02c0*/  IMAD.WIDE R8, R14, 0x4, R8 ;  /* 0x000000040e087825 */ /* 0x000fc400078e0208 */
[----:B------:R-:W2:Y:S01]  /*02d0*/  LDG.E R22, desc[UR18][R22.64] ;  /* 0x0000001216167981 */ /* 0x000ea2000c1e1900 */
[----:B------:R-:W-:Y:S01]  /*02e0*/  MOV R5, 0x4 ;  /* 0x0000000400057802 */ /* 0x000fe20000000f00 */
[C---:B------:R-:W-:Y:S02]  /*02f0*/  IMAD.WIDE R24, R14.reuse, R25, UR6 ;  /* 0x000000060e187e25 */ /* 0x040fe4000f8e0219 */
[----:B------:R0:W3:Y:S02]  /*0300*/  LDG.E R20, desc[UR18][R8.64] ;  /* 0x0000001208147981 */ /* 0x0000e4000c1e1900 */
[----:B------:R-:W-:Y:S02]  /*0310*/  IMAD.WIDE R10, R14, R11, UR8 ;  /* 0x000000080e0a7e25 */ /* 0x000fe4000f8e020b */
[----:B------:R-:W4:Y:S04]  /*0320*/  LDG.E R18, desc[UR18][R24.64] ;  /* 0x0000001218127981 */ /* 0x000f28000c1e1900 */
[----:B------:R-:W4:Y:S01]  /*0330*/  LDG.E R17, desc[UR18][R2.64+-0x8] ;  /* 0xfffff81202117981 */ /* 0x000f22000c1e1900 */
[----:B0-----:R-:W-:-:S02]  /*0340*/  HFMA2 R9, -RZ, RZ, 0, 2.384185791015625e-07 ;  /* 0x00000004ff097431 */ /* 0x001fc400000001ff */
[----:B------:R-:W-:Y:S01]  /*0350*/  IMAD.MOV.U32 R7, RZ, RZ, 0x4 ;  /* 0x00000004ff077424 */ /* 0x000fe200078e00ff */
[----:B------:R0:W5:Y:S01]  /*0360*/  LDG.E R16, desc[UR18][R10.64] ;  /* 0x000000120a107981 */ /* 0x000162000c1e1900 */
[----:B------:R-:W-:-:S03]  /*0370*/  IMAD.WIDE R4, R14, R5, UR10 ;  /* 0x0000000a0e047e25 */ /* 0x000fc6000f8e0205 */
[----:B------:R-:W5:Y:S01]  /*0380*/  LDG.E R15, desc[UR18][R2.64+-0x4] ;  /* 0xfffffc12020f7981 */ /* 0x000f62000c1e1900 */
[C---:B------:R-:W-:Y:S01]  /*0390*/  IMAD.WIDE R6, R14.reuse, R7, UR12 ;  /* 0x0000000c0e067e25 */ /* 0x040fe2000f8e0207 */
[----:B------:R-:W-:Y:S02]  /*03a0*/  MOV R27, 0x4 ;  /* 0x00000004001b7802 */ /* 0x000fe40000000f00 */
[----:B------:R1:W5:Y:S01]  /*03b0*/  LDG.E R4, desc[UR18][R4.64] ;  /* 0x0000001204047981 */ /* 0x000362000c1e1900 */
[----:B------:R-:W-:-:S03]  /*03c0*/  IMAD.WIDE R8, R14, R9, UR14 ;  /* 0x0000000e0e087e25 */ /* 0x000fc6000f8e0209 */
[----:B------:R-:W5:Y:S01]  /*03d0*/  LDG.E R23, desc[UR18][R2.64] ;  /* 0x0000001202177981 */ /* 0x000f62000c1e1900 */
[----:B0-----:R-:W-:-:S03]  /*03e0*/  IMAD.WIDE R10, R14, R27, UR16 ;  /* 0x000000100e0a7e25 */ /* 0x001fc6000f8e021b */
[----:B------:R-:W5:Y:S04]  /*03f0*/  LDG.E R7, desc[UR18][R6.64] ;  /* 0x0000001206077981 */ /* 0x000f68000c1e1900 */
[----:B------:R-:W5:Y:S04]  /*0400*/  LDG.E R24, desc[UR18][R2.64+0x4] ;  /* 0x0000041202187981 */ /* 0x000f68000c1e1900 */
[----:B------:R-:W5:Y:S04]  /*0410*/  LDG.E R8, desc[UR18][R8.64] ;  /* 0x0000001208087981 */ /* 0x000f68000c1e1900 */
[----:B------:R-:W5:Y:S04]  /*0420*/  LDG.E R25, desc[UR18][R2.64+0x8] ;  /* 0x0000081202197981 */ /* 0x000f68000c1e1900 */
[----:B------:R-:W5:Y:S04]  /*0430*/  LDG.E R10, desc[UR18][R10.64] ;  /* 0x000000120a0a7981 */ /* 0x000f68000c1e1900 */
[----:B------:R0:W5:Y:S01]  /*0440*/  LDG.E R27, desc[UR18][R2.64+0xc] ;  /* 0x00000c12021b7981 */ /* 0x000162000c1e1900 */
[----:B------:R-:W-:-:S04]  /*0450*/  UIADD3 UR5, UPT, UPT, UR5, 0x8, URZ ;  /* 0x0000000805057890 */ /* 0x000fc8000fffe0ff */
[----:B------:R-:W-:Y:S01]  /*0460*/  UISETP.NE.AND UP0, UPT, UR5, URZ, UPT ;  /* 0x000000ff0500728c */ /* 0x000fe2000bf05270 */
[----:B-1----:R-:W-:Y:S02]  /*0470*/  MOV R5, UR20 ;  /* 0x0000001400057c02 */ /* 0x002fe40008000f00 */
[----:B0-----:R-:W-:Y:S02]  /*0480*/  IADD3 R2, P0, PT, R2, 0x20, RZ ;  /* 0x0000002002027810 */ /* 0x001fe40007f1e0ff */
[----:B------:R-:W-:Y:S02]  /*0490*/  LEA R14, R5, R14, 0x3 ;  /* 0x0000000e050e7211 */ /* 0x000fe400078e18ff */
[----:B------:R-:W-:Y:S01]  /*04a0*/  IADD3.X R3, PT, PT, RZ, R3, RZ, P0, !PT ;  /* 0x00000003ff037210 */ /* 0x000fe200007fe4ff */
[----:B--2---:R-:W-:-:S04]  /*04b0*/  IMAD R21, R21, R22, R12 ;  /* 0x0000001615157224 */ /* 0x004fc800078e020c */
[----:B---3--:R-:W-:-:S04]  /*04c0*/  IMAD R19, R19, R20, R21 ;  /* 0x0000001413137224 */ /* 0x008fc800078e0215 */
[----:B----4-:R-:W-:-:S04]  /*04d0*/  IMAD R17, R17, R18, R19 ;  /* 0x0000001211117224 */ /* 0x010fc800078e0213 */
[----:B-----5:R-:W-:-:S04]  /*04e0*/  IMAD R15, R15, R16, R17 ;  /* 0x000000100f0f7224 */ /* 0x020fc800078e0211 */
[----:B------:R-:W-:-:S04]  /*04f0*/  IMAD R4, R23, R4, R15 ;  /* 0x0000000417047224 */ /* 0x000fc800078e020f */
[----:B------:R-:W-:-:S04]  /*0500*/  IMAD R4, R24, R7, R4 ;  /* 0x0000000718047224 */ /* 0x000fc800078e0204 */
[----:B------:R-:W-:-:S04]  /*0510*/  IMAD R4, R25, R8, R4 ;  /* 0x0000000819047224 */ /* 0x000fc800078e0204 */
[----:B------:R-:W-:Y:S01]  /*0520*/  IMAD R12, R27, R10, R4 ;  /* 0x0000000a1b0c7224 */ /* 0x000fe200078e0204 */
[----:B------:R-:W-:Y:S06]  /*0530*/  BRA.U UP0, `(.L_x_1) ;  /* 0xfffffffd003c7547 */ /* 0x000fec000b83ffff */
.L_x_0:
[----:B------:R-:W-:-:S04]  /*0540*/  ULOP3.LUT UR6, UR20, 0x7, URZ, 0xc0, !UPT ;  /* 0x0000000714067892 */ /* 0x000fc8000f8ec0ff */
[----:B------:R-:W-:-:S09]  /*0550*/  UISETP.NE.AND UP0, UPT, UR6, URZ, UPT ;  /* 0x000000ff0600728c */ /* 0x000fd2000bf05270 */
[----:B------:R-:W-:Y:S05]  /*0560*/  BRA.U !UP0, `(.L_x_2) ;  /* 0x0000000508387547 */ /* 0x000fea000b800000 */
[----:B------:R-:W-:Y:S02]  /*0570*/  UISETP.GE.U32.AND UP0, UPT, UR6, 0x4, UPT ;  /* 0x000000040600788c */ /* 0x000fe4000bf06070 */
[----:B------:R-:W-:-:S04]  /*0580*/  ULOP3.LUT UR5, UR20, 0x3, URZ, 0xc0, !UPT ;  /* 0x0000000314057892 */ /* 0x000fc8000f8ec0ff */
[----:B------:R-:W-:-:S03]  /*0590*/  UISETP.NE.AND UP1, UPT, UR5, URZ, UPT ;  /* 0x000000ff0500728c */ /* 0x000fc6000bf25270 */
[----:B------:R-:W-:Y:S08]  /*05a0*/  BRA.U !UP0, `(.L_x_3) ;  /* 0x00000001087c7547 */ /* 0x000ff0000b800000 */
[----:B------:R-:W1:Y:S01]  /*05b0*/  LDC.64 R6, c[0x0][0x388] ;  /* 0x0000e200ff067b82 */ /* 0x000e620000000a00 */
[----:B------:R-:W2:Y:S01]  /*05c0*/  LDCU.64 UR6, c[0x0][0x380] ;  /* 0x00007000ff0677ac */ /* 0x000ea20008000a00 */
[----:B------:R-:W-:Y:S01]  /*05d0*/  IMAD.U32 R9, RZ, RZ, UR4 ;  /* 0x00000004ff097e24 */ /* 0x000fe2000f8e00ff */
[C---:B------:R-:W-:Y:S02]  /*05e0*/  IADD3 R3, PT, PT, R13.reuse, UR4, RZ ;  /* 0x000000040d037c10 */ /* 0x040fe4000fffe0ff */
[----:B------:R-:W-:Y:S01]  /*05f0*/  IADD3 R10, P0, PT, R13, UR4, RZ ;  /* 0x000000040d0a7c10 */ /* 0x000fe2000ff1e0ff */
[----:B------:R-:W-:Y:S01]  /*0600*/  IMAD R9, R9, UR20, R0 ;  /* 0x0000001409097c24 */ /* 0x000fe2000f8e0200 */
[----:B------:R-:W-:Y:S01]  /*0610*/  MOV R11, UR20 ;  /* 0x00000014000b7c02 */ /* 0x000fe20008000f00 */
[----:B------:R-:W3:Y:S01]  /*0620*/  LDC.64 R4, c[0x0][0x380] ;  /* 0x0000e000ff047b82 */ /* 0x000ee20000000a00 */
[----:B------:R-:W-:Y:S01]  /*0630*/  MOV R15, UR20 ;  /* 0x00000014000f7c02 */ /* 0x000fe20008000f00 */
[----:B-1----:R-:W-:Y:S01]  /*0640*/  IMAD.WIDE R6, R9, 0x4, R6 ;  /* 0x0000000409067825 */ /* 0x002fe200078e0206 */
[----:B------:R-:W-:-:S05]  /*0650*/  MOV R9, UR20 ;  /* 0x0000001400097c02 */ /* 0x000fca0008000f00 */
[----:B------:R-:W-:Y:S02]  /*0660*/  IMAD.WIDE R8, R9, 0x4, R6 ;  /* 0x0000000409087825 */ /* 0x000fe400078e0206 */
[----:B0-----:R-:W4:Y:S02]  /*0670*/  LDG.E R6, desc[UR18][R6.64] ;  /* 0x0000001206067981 */ /* 0x001f24000c1e1900 */
[----:B---3--:R-:W-:Y:S01]  /*0680*/  IMAD.WIDE.U32 R4, R3, 0x4, R4 ;  /* 0x0000000403047825 */ /* 0x008fe200078e0004 */
[----:B------:R-:W-:Y:S01]  /*0690*/  IADD3.X R3, PT, PT, RZ, RZ, RZ, P0, !PT ;  /* 0x000000ffff037210 */ /* 0x000fe200007fe4ff */
[----:B------:R-:W3:Y:S01]  /*06a0*/  LDG.E R17, desc[UR18][R8.64] ;  /* 0x0000001208117981 */ /* 0x000ee2000c1e1900 */
[----:B--2---:R-:W-:-:S03]  /*06b0*/  LEA R2, P0, R10, UR6, 0x2 ;  /* 0x000000060a027c11 */ /* 0x004fc6000f8010ff */
[----:B------:R-:W4:Y:S01]  /*06c0*/  LDG.E R5, desc[UR18][R4.64] ;  /* 0x0000001204057981 */ /* 0x000f22000c1e1900 */
[----:B------:R-:W-:Y:S01]  /*06d0*/  LEA.HI.X R3, R10, UR7, R3, 0x2, P0 ;  /* 0x000000070a037c11 */ /* 0x000fe200080f1403 */
[----:B------:R-:W-:-:S04]  /*06e0*/  IMAD.WIDE R10, R11, 0x4, R8 ;  /* 0x000000040b0a7825 */ /* 0x000fc800078e0208 */
[----:B------:R-:W3:Y:S01]  /*06f0*/  LDG.E R16, desc[UR18][R2.64+0x4] ;  /* 0x0000041202107981 */ /* 0x000ee2000c1e1900 */
[----:B------:R-:W-:-:S03]  /*0700*/  IMAD.WIDE R14, R15, 0x4, R10 ;  /* 0x000000040f0e7825 */ /* 0x000fc600078e020a */
[----:B------:R-:W2:Y:S04]  /*0710*/  LDG.E R19, desc[UR18][R10.64] ;  /* 0x000000120a137981 */ /* 0x000ea8000c1e1900 */
[----:B------:R-:W2:Y:S04]  /*0720*/  LDG.E R18, desc[UR18][R2.64+0x8] ;  /* 0x0000081202127981 */ /* 0x000ea8000c1e1900 */
[----:B------:R-:W5:Y:S04]  /*0730*/  LDG.E R20, desc[UR18][R2.64+0xc] ;  /* 0x00000c1202147981 */ /* 0x000f68000c1e1900 */
[----:B------:R-:W5:Y:S01]  /*0740*/  LDG.E R14, desc[UR18][R14.64] ;  /* 0x000000120e0e7981 */ /* 0x000f62000c1e1900 */
[----:B------:R-:W-:Y:S01]  /*0750*/  UIADD3 UR4, UPT, UPT, UR4, 0x4, URZ ;  /* 0x0000000404047890 */ /* 0x000fe2000fffe0ff */
[----:B----4-:R-:W-:-:S04]  /*0760*/  IMAD R5, R5, R6, R12 ;  /* 0x0000000605057224 */ /* 0x010fc800078e020c */
[----:B---3--:R-:W-:-:S04]  /*0770*/  IMAD R5, R16, R17, R5 ;  /* 0x0000001110057224 */ /* 0x008fc800078e0205 */
[----:B--2---:R-:W-:-:S04]  /*0780*/  IMAD R5, R18, R19, R5 ;  /* 0x0000001312057224 */ /* 0x004fc800078e0205 */
[----:B-----5:R-:W-:-:S07]  /*0790*/  IMAD R12, R20, R14, R5 ;  /* 0x0000000e140c7224 */ /* 0x020fce00078e0205 */
.L_x_3:
[----:B------:R-:W-:Y:S05]  /*07a0*/  BRA.U !UP1, `(.L_x_2) ;  /* 0x0000000109a87547 */ /* 0x000fea000b800000 */
[----:B------:R-:W-:Y:S01]  /*07b0*/  UISETP.NE.AND UP0, UPT, UR5, 0x1, UPT ;  /* 0x000000010500788c */ /* 0x000fe2000bf05270 */
[----:B------:R-:W-:Y:S01]  /*07c0*/  MOV R7, UR4 ;  /* 0x0000000400077c02 */ /* 0x000fe20008000f00 */
[----:B------:R-:W-:Y:S02]  /*07d0*/  ULOP3.LUT UR5, UR20, 0x1, URZ, 0xc0, !UPT ;  /* 0x0000000114057892 */ /* 0x000fe4000f8ec0ff */
[----:B------:R-:W-:Y:S02]  /*07e0*/  MOV R15, UR20 ;  /* 0x00000014000f7c02 */ /* 0x000fe40008000f00 */
[----:B------:R-:W-:Y:S01]  /*07f0*/  UISETP.NE.U32.AND UP1, UPT, UR5, 0x1, UPT ;  /* 0x000000010500788c */ /* 0x000fe2000bf25070 */
[----:B------:R-:W-:-:S04]  /*0800*/  PLOP3.LUT P1, PT, PT, PT, UP0, 0x80, 0x8 ;  /* 0x000000000008781c */ /* 0x000fc80003f2f008 */
[----:B------:R-:W1:Y:S01]  /*0810*/  @UP0 LDCU.128 UR8, c[0x0][0x380] ;  /* 0x00007000ff0807ac */ /* 0x000e620008000c00 */
[----:B------:R-:W-:Y:S01]  /*0820*/  PLOP3.LUT P0, PT, PT, PT, UP1, 0x80, 0x8 ;  /* 0x000000000008781c */ /* 0x000fe20003f0f018 */
[----:B------:R-:W2:Y:S04]  /*0830*/  @UP0 LDCU.64 UR6, c[0x0][0x380] ;  /* 0x00007000ff0607ac */ /* 0x000ea80008000a00 */
[----:B------:R-:W3:Y:S03]  /*0840*/  @!UP1 LDCU.128 UR12, c[0x0][0x380] ;  /* 0x00007000ff0c97ac */ /* 0x000ee60008000c00 */
[C---:B------:R-:W-:Y:S02]  /*0850*/  @P1 IADD3 R3, PT, PT, R13.reuse, UR4, RZ ;  /* 0x000000040d031c10 */ /* 0x040fe4000fffe0ff */
[----:B------:R-:W-:Y:S01]  /*0860*/  @P1 IADD3 R6, P2, PT, R13, UR4, RZ ;  /* 0x000000040d061c10 */ /* 0x000fe2000ff5e0ff */
[----:B------:R-:W-:Y:S01]  /*0870*/  @UP0 UIADD3 UR4, UPT, UPT, UR4, 0x2, URZ ;  /* 0x0000000204040890 */ /* 0x000fe2000fffe0ff */
[----:B-1----:R-:W-:Y:S01]  /*0880*/  MOV R11, UR9 ;  /* 0x00000009000b7c02 */ /* 0x002fe20008000f00 */
[----:B------:R-:W-:Y:S01]  /*0890*/  IMAD.U32 R10, RZ, RZ, UR8 ;  /* 0x00000008ff0a7e24 */ /* 0x000fe2000f8e00ff */
[----:B------:R-:W-:-:S02]  /*08a0*/  MOV R4, UR10 ;  /* 0x0000000a00047c02 */ /* 0x000fc40008000f00 */
[----:B------:R-:W-:Y:S01]  /*08b0*/  MOV R5, UR11 ;  /* 0x0000000b00057c02 */ /* 0x000fe20008000f00 */
[----:B------:R-:W-:-:S04]  /*08c0*/  @P1 IMAD.WIDE.U32 R10, R3, 0x4, R10 ;  /* 0x00000004030a1825 */ /* 0x000fc800078e000a */
[----:B------:R-:W-:Y:S01]  /*08d0*/  @P1 IMAD R3, R7, UR20, R0 ;  /* 0x0000001407031c24 */ /* 0x000fe2000f8e0200 */
[----:B------:R-:W-:Y:S01]  /*08e0*/  @P1 IADD3.X R7, PT, PT, RZ, RZ, RZ, P2, !PT ;  /* 0x000000ffff071210 */ /* 0x000fe200017fe4ff */
[----:B------:R-:W-:Y:S01]  /*08f0*/  IMAD.U32 R19, RZ, RZ, UR4 ;  /* 0x00000004ff137e24 */ /* 0x000fe2000f8e00ff */
[C---:B--2---:R-:W-:Y:S01]  /*0900*/  @P1 LEA R2, P2, R6.reuse, UR6, 0x2 ;  /* 0x0000000606021c11 */ /* 0x044fe2000f8410ff */
[----:B------:R-:W-:Y:S01]  /*0910*/  @P1 IMAD.WIDE R4, R3, 0x4, R4 ;  /* 0x0000000403041825 */ /* 0x000fe200078e0204 */
[----:B------:R-:W-:Y:S01]  /*0920*/  @!P0 IADD3 R17, PT, PT, R13, UR4, RZ ;  /* 0x000000040d118c10 */ /* 0x000fe2000fffe0ff */
[----:B0-----:R-:W2:Y:S01]  /*0930*/  @P1 LDG.E R11, desc[UR18][R10.64] ;  /* 0x000000120a0b1981 */ /* 0x001ea2000c1e1900 */
[----:B------:R-:W-:Y:S01]  /*0940*/  @P1 LEA.HI.X R3, R6, UR7, R7, 0x2, P2 ;  /* 0x0000000706031c11 */ /* 0x000fe200090f1407 */
[----:B------:R-:W-:Y:S01]  /*0950*/  @!P0 IMAD R19, R19, UR20, R0 ;  /* 0x0000001413138c24 */ /* 0x000fe2000f8e0200 */
[----:B---3--:R-:W-:Y:S01]  /*0960*/  MOV R6, UR12 ;  /* 0x0000000c00067c02 */ /* 0x008fe20008000f00 */
[----:B------:R-:W-:Y:S01]  /*0970*/  @P1 IMAD.WIDE R14, R15, 0x4, R4 ;  /* 0x000000040f0e1825 */ /* 0x000fe200078e0204 */
[----:B------:R-:W-:Y:S01]  /*0980*/  MOV R7, UR13 ;  /* 0x0000000d00077c02 */ /* 0x000fe20008000f00 */
[----:B------:R-:W2:Y:S01]  /*0990*/  @P1 LDG.E R4, desc[UR18][R4.64] ;  /* 0x0000001204041981 */ /* 0x000ea2000c1e1900 */
[----:B------:R-:W-:-:S02]  /*09a0*/  MOV R8, UR14 ;  /* 0x0000000e00087c02 */ /* 0x000fc40008000f00 */
[----:B------:R-:W-:Y:S01]  /*09b0*/  MOV R9, UR15 ;  /* 0x0000000f00097c02 */ /* 0x000fe20008000f00 */
[----:B------:R-:W-:Y:S01]  /*09c0*/  @!P0 IMAD.WIDE.U32 R6, R17, 0x4, R6 ;  /* 0x0000000411068825 */ /* 0x000fe200078e0006 */
[----:B------:R-:W3:Y:S03]  /*09d0*/  @P1 LDG.E R14, desc[UR18][R14.64] ;  /* 0x000000120e0e1981 */ /* 0x000ee6000c1e1900 */
[----:B------:R-:W-:Y:S01]  /*09e0*/  @!P0 IMAD.WIDE R8, R19, 0x4, R8 ;  /* 0x0000000413088825 */ /* 0x000fe200078e0208 */
[----:B------:R-:W3:Y:S04]  /*09f0*/  @P1 LDG.E R2, desc[UR18][R2.64+0x4] ;  /* 0x0000041202021981 */ /* 0x000ee8000c1e1900 */
[----:B------:R-:W4:Y:S04]  /*0a00*/  @!P0 LDG.E R7, desc[UR18][R6.64] ;  /* 0x0000001206078981 */ /* 0x000f28000c1e1900 */
[----:B------:R-:W4:Y:S01]  /*0a10*/  @!P0 LDG.E R8, desc[UR18][R8.64] ;  /* 0x0000001208088981 */ /* 0x000f22000c1e1900 */
[----:B--2---:R-:W-:-:S04]  /*0a20*/  @P1 IMAD R11, R11, R4, R12 ;  /* 0x000000040b0b1224 */ /* 0x004fc800078e020c */
[----:B---3--:R-:W-:-:S04]  /*0a30*/  @P1 IMAD R12, R2, R14, R11 ;  /* 0x0000000e020c1224 */ /* 0x008fc800078e020b */
[----:B----4-:R-:W-:-:S07]  /*0a40*/  @!P0 IMAD R12, R7, R8, R12 ;  /* 0x00000008070c8224 */ /* 0x010fce00078e020c */
.L_x_2:
[----:B------:R-:W1:Y:S01]  /*0a50*/  LDC.64 R2, c[0x0][0x390] ;  /* 0x0000e400ff027b82 */ /* 0x000e620000000a00 */
[----:B------:R-:W-:-:S05]  /*0a60*/  IADD3 R13, PT, PT, R0, R13, RZ ;  /* 0x0000000d000d7210 */ /* 0x000fca0007ffe0ff */
[----:B-1----:R-:W-:-:S05]  /*0a70*/  IMAD.WIDE R2, R13, 0x4, R2 ;  /* 0x000000040d027825 */ /* 0x002fca00078e0202 */
[----:B0-----:R-:W-:Y:S01]  /*0a80*/  STG.E desc[UR18][R2.64], R12 ;  /* 0x0000000c02007986 */ /* 0x001fe2000c101912 */
[----:B------:R-:W-:Y:S05]  /*0a90*/  EXIT ;  /* 0x000000000000794d */ /* 0x000fea0003800000 */
.L_x_4:
[----:B------:R-:W-:-:S00]  /*0aa0*/  BRA `(.L_x_4) ;  /* 0xfffffffc00fc7947 */ /* 0x000fc0000383ffff */
[----:B------:R-:W-:-:S00]  /*0ab0*/  NOP ;  /* 0x0000000000007918 */ /* 0x000fc00000000000 */
        /* <DEDUP_REMOVED lines=12> */
.L_x_5:


//--------------------- .nv.shared.reserved.0     --------------------------
	.section	.nv.shared.reserved.0,"aw",@nobits
	.weak		__nv_reservedSMEM_offset_0_alias
	.size		__nv_reservedSMEM_offset_0_alias, 0, 64
	.other		__nv_reservedSMEM_offset_0_alias,@"STO_CUDA_RESERVED_SHARED STV_DEFAULT"
__nv_reservedSMEM_offset_0_alias:
	.zero		0
	.zero		64


//--------------------- .nv.constant0._Z12matMulKernelPKiS0_Pii --------------------------
	.section	.nv.constant0._Z12matMulKernelPKiS0_Pii,"a",@progbits
	.sectionflags	@""
	.align	4
.nv.constant0._Z12matMulKernelPKiS0_Pii:
	.zero		924


//--------------------- SYMBOLS --------------------------

	.type		.nv.reservedSmem.offset0,@object
	.size		.nv.reservedSmem.offset0,0x4
